//
// Generated by NVIDIA NVVM Compiler
//
// Compiler Build ID: CL-36424714
// Cuda compilation tools, release 13.0, V13.0.88
// Based on NVVM 20.0.0
//

.version 9.0
.target sm_100
.address_size 64

	// .globl	_Z10rbf_kernelIdEvPT_S1_S1_S0_iii

.visible .entry _Z10rbf_kernelIdEvPT_S1_S1_S0_iii(
	.param .u64 .ptr .align 1 _Z10rbf_kernelIdEvPT_S1_S1_S0_iii_param_0,
	.param .u64 .ptr .align 1 _Z10rbf_kernelIdEvPT_S1_S1_S0_iii_param_1,
	.param .u64 .ptr .align 1 _Z10rbf_kernelIdEvPT_S1_S1_S0_iii_param_2,
	.param .f64 _Z10rbf_kernelIdEvPT_S1_S1_S0_iii_param_3,
	.param .u32 _Z10rbf_kernelIdEvPT_S1_S1_S0_iii_param_4,
	.param .u32 _Z10rbf_kernelIdEvPT_S1_S1_S0_iii_param_5,
	.param .u32 _Z10rbf_kernelIdEvPT_S1_S1_S0_iii_param_6
)
{
	.reg .pred 	%p<16>;
	.reg .b32 	%r<56>;
	.reg .b32 	%f<3>;
	.reg .b64 	%rd<40>;
	.reg .b64 	%fd<112>;

	ld.param.u64 	%rd8, [_Z10rbf_kernelIdEvPT_S1_S1_S0_iii_param_0];
	ld.param.u64 	%rd9, [_Z10rbf_kernelIdEvPT_S1_S1_S0_iii_param_1];
	ld.param.u64 	%rd7, [_Z10rbf_kernelIdEvPT_S1_S1_S0_iii_param_2];
	ld.param.f64 	%fd18, [_Z10rbf_kernelIdEvPT_S1_S1_S0_iii_param_3];
	ld.param.u32 	%r21, [_Z10rbf_kernelIdEvPT_S1_S1_S0_iii_param_4];
	ld.param.u32 	%r23, [_Z10rbf_kernelIdEvPT_S1_S1_S0_iii_param_5];
	ld.param.u32 	%r22, [_Z10rbf_kernelIdEvPT_S1_S1_S0_iii_param_6];
	cvta.to.global.u64 	%rd1, %rd9;
	cvta.to.global.u64 	%rd2, %rd8;
	mov.u32 	%r24, %ctaid.y;
	mov.u32 	%r25, %ntid.y;
	mov.u32 	%r26, %tid.y;
	mad.lo.s32 	%r1, %r24, %r25, %r26;
	mov.u32 	%r27, %ctaid.x;
	mov.u32 	%r28, %ntid.x;
	mov.u32 	%r29, %tid.x;
	mad.lo.s32 	%r2, %r27, %r28, %r29;
	setp.ge.s32 	%p1, %r1, %r23;
	setp.ge.s32 	%p2, %r2, %r22;
	or.pred  	%p3, %p1, %p2;
	@%p3 bra 	$L__BB0_17;
	setp.lt.s32 	%p4, %r21, 1;
	mov.f64 	%fd110, 0d0000000000000000;
	@%p4 bra 	$L__BB0_13;
	mul.lo.s32 	%r3, %r21, %r1;
	mul.lo.s32 	%r4, %r21, %r2;
	and.b32  	%r5, %r21, 7;
	setp.lt.u32 	%p5, %r21, 8;
	mov.f64 	%fd110, 0d0000000000000000;
	mov.b32 	%r54, 0;
	@%p5 bra 	$L__BB0_5;
	and.b32  	%r54, %r21, 2147483640;
	neg.s32 	%r52, %r54;
	mul.wide.u32 	%rd10, %r3, 8;
	add.s64 	%rd11, %rd10, %rd2;
	add.s64 	%rd39, %rd11, 32;
	add.s64 	%rd4, %rd1, 32;
	mov.f64 	%fd110, 0d0000000000000000;
	mov.u32 	%r51, %r4;
$L__BB0_4:
	.pragma "nounroll";
	mul.wide.s32 	%rd12, %r51, 8;
	add.s64 	%rd13, %rd4, %rd12;
	ld.global.f64 	%fd23, [%rd39+-32];
	ld.global.f64 	%fd24, [%rd13+-32];
	sub.f64 	%fd25, %fd23, %fd24;
	fma.rn.f64 	%fd26, %fd25, %fd25, %fd110;
	ld.global.f64 	%fd27, [%rd39+-24];
	ld.global.f64 	%fd28, [%rd13+-24];
	sub.f64 	%fd29, %fd27, %fd28;
	fma.rn.f64 	%fd30, %fd29, %fd29, %fd26;
	ld.global.f64 	%fd31, [%rd39+-16];
	ld.global.f64 	%fd32, [%rd13+-16];
	sub.f64 	%fd33, %fd31, %fd32;
	fma.rn.f64 	%fd34, %fd33, %fd33, %fd30;
	ld.global.f64 	%fd35, [%rd39+-8];
	ld.global.f64 	%fd36, [%rd13+-8];
	sub.f64 	%fd37, %fd35, %fd36;
	fma.rn.f64 	%fd38, %fd37, %fd37, %fd34;
	ld.global.f64 	%fd39, [%rd39];
	ld.global.f64 	%fd40, [%rd13];
	sub.f64 	%fd41, %fd39, %fd40;
	fma.rn.f64 	%fd42, %fd41, %fd41, %fd38;
	ld.global.f64 	%fd43, [%rd39+8];
	ld.global.f64 	%fd44, [%rd13+8];
	sub.f64 	%fd45, %fd43, %fd44;
	fma.rn.f64 	%fd46, %fd45, %fd45, %fd42;
	ld.global.f64 	%fd47, [%rd39+16];
	ld.global.f64 	%fd48, [%rd13+16];
	sub.f64 	%fd49, %fd47, %fd48;
	fma.rn.f64 	%fd50, %fd49, %fd49, %fd46;
	ld.global.f64 	%fd51, [%rd39+24];
	ld.global.f64 	%fd52, [%rd13+24];
	sub.f64 	%fd53, %fd51, %fd52;
	fma.rn.f64 	%fd110, %fd53, %fd53, %fd50;
	add.s32 	%r52, %r52, 8;
	add.s64 	%rd39, %rd39, 64;
	add.s32 	%r51, %r51, 8;
	setp.ne.s32 	%p6, %r52, 0;
	@%p6 bra 	$L__BB0_4;
$L__BB0_5:
	setp.eq.s32 	%p7, %r5, 0;
	@%p7 bra 	$L__BB0_13;
	and.b32  	%r13, %r21, 3;
	setp.lt.u32 	%p8, %r5, 4;
	@%p8 bra 	$L__BB0_8;
	add.s32 	%r31, %r54, %r3;
	mul.wide.u32 	%rd14, %r31, 8;
	add.s64 	%rd15, %rd2, %rd14;
	ld.global.f64 	%fd55, [%rd15];
	add.s32 	%r32, %r54, %r4;
	mul.wide.s32 	%rd16, %r32, 8;
	add.s64 	%rd17, %rd1, %rd16;
	ld.global.f64 	%fd56, [%rd17];
	sub.f64 	%fd57, %fd55, %fd56;
	fma.rn.f64 	%fd58, %fd57, %fd57, %fd110;
	cvt.u64.u32 	%rd18, %r3;
	cvt.u64.u32 	%rd19, %r54;
	add.s64 	%rd20, %rd19, %rd18;
	shl.b64 	%rd21, %rd20, 3;
	add.s64 	%rd22, %rd2, %rd21;
	ld.global.f64 	%fd59, [%rd22+8];
	ld.global.f64 	%fd60, [%rd17+8];
	sub.f64 	%fd61, %fd59, %fd60;
	fma.rn.f64 	%fd62, %fd61, %fd61, %fd58;
	ld.global.f64 	%fd63, [%rd22+16];
	ld.global.f64 	%fd64, [%rd17+16];
	sub.f64 	%fd65, %fd63, %fd64;
	fma.rn.f64 	%fd66, %fd65, %fd65, %fd62;
	ld.global.f64 	%fd67, [%rd22+24];
	ld.global.f64 	%fd68, [%rd17+24];
	sub.f64 	%fd69, %fd67, %fd68;
	fma.rn.f64 	%fd110, %fd69, %fd69, %fd66;
	add.s32 	%r54, %r54, 4;
$L__BB0_8:
	setp.eq.s32 	%p9, %r13, 0;
	@%p9 bra 	$L__BB0_13;
	setp.eq.s32 	%p10, %r13, 1;
	@%p10 bra 	$L__BB0_11;
	add.s32 	%r33, %r54, %r3;
	mul.wide.u32 	%rd23, %r33, 8;
	add.s64 	%rd24, %rd2, %rd23;
	ld.global.f64 	%fd71, [%rd24];
	add.s32 	%r34, %r54, %r4;
	mul.wide.s32 	%rd25, %r34, 8;
	add.s64 	%rd26, %rd1, %rd25;
	ld.global.f64 	%fd72, [%rd26];
	sub.f64 	%fd73, %fd71, %fd72;
	fma.rn.f64 	%fd74, %fd73, %fd73, %fd110;
	cvt.u64.u32 	%rd27, %r3;
	cvt.u64.u32 	%rd28, %r54;
	add.s64 	%rd29, %rd28, %rd27;
	shl.b64 	%rd30, %rd29, 3;
	add.s64 	%rd31, %rd2, %rd30;
	ld.global.f64 	%fd75, [%rd31+8];
	ld.global.f64 	%fd76, [%rd26+8];
	sub.f64 	%fd77, %fd75, %fd76;
	fma.rn.f64 	%fd110, %fd77, %fd77, %fd74;
	add.s32 	%r54, %r54, 2;
$L__BB0_11:
	and.b32  	%r35, %r21, 1;
	setp.eq.b32 	%p11, %r35, 1;
	not.pred 	%p12, %p11;
	@%p12 bra 	$L__BB0_13;
	add.s32 	%r36, %r54, %r3;
	mul.wide.u32 	%rd32, %r36, 8;
	add.s64 	%rd33, %rd2, %rd32;
	ld.global.f64 	%fd78, [%rd33];
	add.s32 	%r37, %r54, %r4;
	mul.wide.s32 	%rd34, %r37, 8;
	add.s64 	%rd35, %rd1, %rd34;
	ld.global.f64 	%fd79, [%rd35];
	sub.f64 	%fd80, %fd78, %fd79;
	fma.rn.f64 	%fd110, %fd80, %fd80, %fd110;
$L__BB0_13:
	neg.f64 	%fd81, %fd110;
	add.f64 	%fd82, %fd18, %fd18;
	mul.f64 	%fd83, %fd18, %fd82;
	div.rn.f64 	%fd13, %fd81, %fd83;
	fma.rn.f64 	%fd84, %fd13, 0d3FF71547652B82FE, 0d4338000000000000;
	{
	.reg .b32 %temp; 
	mov.b64 	{%r18, %temp}, %fd84;
	}
	mov.f64 	%fd85, 0dC338000000000000;
	add.rn.f64 	%fd86, %fd84, %fd85;
	fma.rn.f64 	%fd87, %fd86, 0dBFE62E42FEFA39EF, %fd13;
	fma.rn.f64 	%fd88, %fd86, 0dBC7ABC9E3B39803F, %fd87;
	fma.rn.f64 	%fd89, %fd88, 0d3E5ADE1569CE2BDF, 0d3E928AF3FCA213EA;
	fma.rn.f64 	%fd90, %fd89, %fd88, 0d3EC71DEE62401315;
	fma.rn.f64 	%fd91, %fd90, %fd88, 0d3EFA01997C89EB71;
	fma.rn.f64 	%fd92, %fd91, %fd88, 0d3F2A01A014761F65;
	fma.rn.f64 	%fd93, %fd92, %fd88, 0d3F56C16C1852B7AF;
	fma.rn.f64 	%fd94, %fd93, %fd88, 0d3F81111111122322;
	fma.rn.f64 	%fd95, %fd94, %fd88, 0d3FA55555555502A1;
	fma.rn.f64 	%fd96, %fd95, %fd88, 0d3FC5555555555511;
	fma.rn.f64 	%fd97, %fd96, %fd88, 0d3FE000000000000B;
	fma.rn.f64 	%fd98, %fd97, %fd88, 0d3FF0000000000000;
	fma.rn.f64 	%fd99, %fd98, %fd88, 0d3FF0000000000000;
	{
	.reg .b32 %temp; 
	mov.b64 	{%r19, %temp}, %fd99;
	}
	{
	.reg .b32 %temp; 
	mov.b64 	{%temp, %r20}, %fd99;
	}
	shl.b32 	%r38, %r18, 20;
	add.s32 	%r39, %r38, %r20;
	mov.b64 	%fd111, {%r19, %r39};
	{
	.reg .b32 %temp; 
	mov.b64 	{%temp, %r40}, %fd13;
	}
	mov.b32 	%f2, %r40;
	abs.f32 	%f1, %f2;
	setp.lt.f32 	%p13, %f1, 0f4086232B;
	@%p13 bra 	$L__BB0_16;
	setp.lt.f64 	%p14, %fd13, 0d0000000000000000;
	add.f64 	%fd100, %fd13, 0d7FF0000000000000;
	selp.f64 	%fd111, 0d0000000000000000, %fd100, %p14;
	setp.geu.f32 	%p15, %f1, 0f40874800;
	@%p15 bra 	$L__BB0_16;
	shr.u32 	%r41, %r18, 31;
	add.s32 	%r42, %r18, %r41;
	shr.s32 	%r43, %r42, 1;
	shl.b32 	%r44, %r43, 20;
	add.s32 	%r45, %r20, %r44;
	mov.b64 	%fd101, {%r19, %r45};
	sub.s32 	%r46, %r18, %r43;
	shl.b32 	%r47, %r46, 20;
	add.s32 	%r48, %r47, 1072693248;
	mov.b32 	%r49, 0;
	mov.b64 	%fd102, {%r49, %r48};
	mul.f64 	%fd111, %fd102, %fd101;
$L__BB0_16:
	mad.lo.s32 	%r50, %r22, %r1, %r2;
	cvta.to.global.u64 	%rd36, %rd7;
	mul.wide.s32 	%rd37, %r50, 8;
	add.s64 	%rd38, %rd36, %rd37;
	st.global.f64 	[%rd38], %fd111;
$L__BB0_17:
	ret;

}


// ===== COMPILED SASS (sm_100) =====

	.target	sm_100

	.elftype	@"ET_EXEC"


//--------------------- .note.nv.tkinfo           --------------------------
	.section	.note.nv.tkinfo,"",@"SHT_NOTE"
	.sectionflags	@"SHF_NOTE_NV_TKINFO"
	.tkinfo
        /*0018*/ 	.word	0x00000002
        /*0030*/ 	.string	""
        /*0030*/ 	.string	"ptxas"
        /*0030*/ 	.string	"Cuda compilation tools, release 13.0, V13.0.88"
        /*0030*/ 	.string	"Build cuda_13.0.r13.0/compiler.36424714_0"
        /*0030*/ 	.string	"-arch sm_100 -m 64 "



//--------------------- .note.nv.cuinfo           --------------------------
	.section	.note.nv.cuinfo,"",@"SHT_NOTE"
	.sectionflags	@"SHF_NOTE_NV_CUINFO"
        /*0018*/ 	.short	0x0002
        /*001a*/ 	.short	0x0064
        /*001c*/ 	.short	0x0082
	.zero		2


//--------------------- .nv.info                  --------------------------
	.section	.nv.info,"",@"SHT_CUDA_INFO"
	.align	4


	//----- nvinfo : EIATTR_REGCOUNT
	.align		4
        /*0000*/ 	.byte	0x04, 0x2f
        /*0002*/ 	.short	(.L_1 - .L_0)
	.align		4
.L_0:
        /*0004*/ 	.word	index@(_Z10rbf_kernelIdEvPT_S1_S1_S0_iii)
        /*0008*/ 	.word	0x00000020


	//----- nvinfo : EIATTR_FRAME_SIZE
	.align		4
.L_1:
        /*000c*/ 	.byte	0x04, 0x11
        /*000e*/ 	.short	(.L_3 - .L_2)
	.align		4
.L_2:
        /*0010*/ 	.word	index@($__internal_0_$__cuda_sm20_div_rn_f64_full)
        /*0014*/ 	.word	0x00000000


	//----- nvinfo : EIATTR_FRAME_SIZE
	.align		4
.L_3:
        /*0018*/ 	.byte	0x04, 0x11
        /*001a*/ 	.short	(.L_5 - .L_4)
	.align		4
.L_4:
        /*001c*/ 	.word	index@(_Z10rbf_kernelIdEvPT_S1_S1_S0_iii)
        /*0020*/ 	.word	0x00000000


	//----- nvinfo : EIATTR_MIN_STACK_SIZE
	.align		4
.L_5:
        /*0024*/ 	.byte	0x04, 0x12
        /*0026*/ 	.short	(.L_7 - .L_6)
	.align		4
.L_6:
        /*0028*/ 	.word	index@(_Z10rbf_kernelIdEvPT_S1_S1_S0_iii)
        /*002c*/ 	.word	0x00000000
.L_7:


//--------------------- .nv.compat                --------------------------
	.section	.nv.compat,"",@"SHT_CUDA_COMPAT_INFO"
	.align	4
        /*0000*/ 	.byte	0x02, 0x09, 0x00, 0x00, 0x02, 0x02, 0x01, 0x00, 0x02, 0x05, 0x05, 0x00, 0x03, 0x07, 0x01, 0x01
        /*0010*/ 	.byte	0x02, 0x03, 0x00, 0x00, 0x02, 0x06, 0x01, 0x00, 0x04, 0x0b, 0x08, 0x00, 0x01, 0x00, 0x00, 0x00
        /*0020*/ 	.byte	0x00, 0x00, 0x00, 0x00


//--------------------- .nv.info._Z10rbf_kernelIdEvPT_S1_S1_S0_iii --------------------------
	.section	.nv.info._Z10rbf_kernelIdEvPT_S1_S1_S0_iii,"",@"SHT_CUDA_INFO"
	.sectionflags	@""
	.align	4


	//----- nvinfo : EIATTR_CUDA_API_VERSION
	.align		4
        /*0000*/ 	.byte	0x04, 0x37
        /*0002*/ 	.short	(.L_9 - .L_8)
.L_8:
        /*0004*/ 	.word	0x00000082


	//----- nvinfo : EIATTR_KPARAM_INFO
	.align		4
.L_9:
        /*0008*/ 	.byte	0x04, 0x17
        /*000a*/ 	.short	(.L_11 - .L_10)
.L_10:
        /*000c*/ 	.word	0x00000000
        /*0010*/ 	.short	0x0006
        /*0012*/ 	.short	0x0028
        /*0014*/ 	.byte	0x00, 0xf0, 0x11, 0x00


	//----- nvinfo : EIATTR_KPARAM_INFO
	.align		4
.L_11:
        /*0018*/ 	.byte	0x04, 0x17
        /*001a*/ 	.short	(.L_13 - .L_12)
.L_12:
        /*001c*/ 	.word	0x00000000
        /*0020*/ 	.short	0x0005
        /*0022*/ 	.short	0x0024
        /*0024*/ 	.byte	0x00, 0xf0, 0x11, 0x00


	//----- nvinfo : EIATTR_KPARAM_INFO
	.align		4
.L_13:
        /*0028*/ 	.byte	0x04, 0x17
        /*002a*/ 	.short	(.L_15 - .L_14)
.L_14:
        /*002c*/ 	.word	0x00000000
        /*0030*/ 	.short	0x0004
        /*0032*/ 	.short	0x0020
        /*0034*/ 	.byte	0x00, 0xf0, 0x11, 0x00


	//----- nvinfo : EIATTR_KPARAM_INFO
	.align		4
.L_15:
        /*0038*/ 	.byte	0x04, 0x17
        /*003a*/ 	.short	(.L_17 - .L_16)
.L_16:
        /*003c*/ 	.word	0x00000000
        /*0040*/ 	.short	0x0003
        /*0042*/ 	.short	0x0018
        /*0044*/ 	.byte	0x00, 0xf0, 0x21, 0x00


	//----- nvinfo : EIATTR_KPARAM_INFO
	.align		4
.L_17:
        /*0048*/ 	.byte	0x04, 0x17
        /*004a*/ 	.short	(.L_19 - .L_18)
.L_18:
        /*004c*/ 	.word	0x00000000
        /*0050*/ 	.short	0x0002
        /*0052*/ 	.short	0x0010
        /*0054*/ 	.byte	0x00, 0xf5, 0x21, 0x00


	//----- nvinfo : EIATTR_KPARAM_INFO
	.align		4
.L_19:
        /*0058*/ 	.byte	0x04, 0x17
        /*005a*/ 	.short	(.L_21 - .L_20)
.L_20:
        /*005c*/ 	.word	0x00000000
        /*0060*/ 	.short	0x0001
        /*0062*/ 	.short	0x0008
        /*0064*/ 	.byte	0x00, 0xf5, 0x21, 0x00


	//----- nvinfo : EIATTR_KPARAM_INFO
	.align		4
.L_21:
        /*0068*/ 	.byte	0x04, 0x17
        /*006a*/ 	.short	(.L_23 - .L_22)
.L_22:
        /*006c*/ 	.word	0x00000000
        /*0070*/ 	.short	0x0000
        /*0072*/ 	.short	0x0000
        /*0074*/ 	.byte	0x00, 0xf5, 0x21, 0x00


	//----- nvinfo : EIATTR_SPARSE_MMA_MASK
	.align		4
.L_23:
        /*0078*/ 	.byte	0x03, 0x50
        /*007a*/ 	.short	0x0000


	//----- nvinfo : EIATTR_MAXREG_COUNT
	.align		4
        /*007c*/ 	.byte	0x03, 0x1b
        /*007e*/ 	.short	0x00ff


	//----- nvinfo : EIATTR_MERCURY_ISA_VERSION
	.align		4
        /*0080*/ 	.byte	0x03, 0x5f
        /*0082*/ 	.short	0x0101


	//----- nvinfo : EIATTR_VRC_CTA_INIT_COUNT
	.align		4
        /*0084*/ 	.byte	0x02, 0x4a
	.zero		1
	.zero		1


	//----- nvinfo : EIATTR_EXIT_INSTR_OFFSETS
	.align		4
        /*0088*/ 	.byte	0x04, 0x1c
        /*008a*/ 	.short	(.L_25 - .L_24)


	//   ....[0]....
.L_24:
        /*008c*/ 	.word	0x000000d0


	//   ....[1]....
        /*0090*/ 	.word	0x00000eb0


	//----- nvinfo : EIATTR_CRS_STACK_SIZE
	.align		4
.L_25:
        /*0094*/ 	.byte	0x04, 0x1e
        /*0096*/ 	.short	(.L_27 - .L_26)
.L_26:
        /*0098*/ 	.word	0x00000000


	//----- nvinfo : EIATTR_CBANK_PARAM_SIZE
	.align		4
.L_27:
        /*009c*/ 	.byte	0x03, 0x19
        /*009e*/ 	.short	0x002c


	//----- nvinfo : EIATTR_PARAM_CBANK
	.align		4
        /*00a0*/ 	.byte	0x04, 0x0a
        /*00a2*/ 	.short	(.L_29 - .L_28)
	.align		4
.L_28:
        /*00a4*/ 	.word	index@(.nv.constant0._Z10rbf_kernelIdEvPT_S1_S1_S0_iii)
        /*00a8*/ 	.short	0x0380
        /*00aa*/ 	.short	0x002c


	//----- nvinfo : EIATTR_SW_WAR
	.align		4
.L_29:
        /*00ac*/ 	.byte	0x04, 0x36
        /*00ae*/ 	.short	(.L_31 - .L_30)
.L_30:
        /*00b0*/ 	.word	0x00000008
.L_31:


//--------------------- .nv.callgraph             --------------------------
	.section	.nv.callgraph,"",@"SHT_CUDA_CALLGRAPH"
	.align	4
	.sectionentsize	8
	.align		4
        /*0000*/ 	.word	0x00000000
	.align		4
        /*0004*/ 	.word	0xffffffff
	.align		4
        /*0008*/ 	.word	0x00000000
	.align		4
        /*000c*/ 	.word	0xfffffffe
	.align		4
        /*0010*/ 	.word	0x00000000
	.align		4
        /*0014*/ 	.word	0xfffffffd
	.align		4
        /*0018*/ 	.word	0x00000000
	.align		4
        /*001c*/ 	.word	0xfffffffc


//--------------------- .text._Z10rbf_kernelIdEvPT_S1_S1_S0_iii --------------------------
	.section	.text._Z10rbf_kernelIdEvPT_S1_S1_S0_iii,"ax",@progbits
	.align	128
        .global         _Z10rbf_kernelIdEvPT_S1_S1_S0_iii
        .type           _Z10rbf_kernelIdEvPT_S1_S1_S0_iii,@function
        .size           _Z10rbf_kernelIdEvPT_S1_S1_S0_iii,(.L_x_14 - _Z10rbf_kernelIdEvPT_S1_S1_S0_iii)
        .other          _Z10rbf_kernelIdEvPT_S1_S1_S0_iii,@"STO_CUDA_ENTRY STV_DEFAULT"
_Z10rbf_kernelIdEvPT_S1_S1_S0_iii:
.text._Z10rbf_kernelIdEvPT_S1_S1_S0_iii:
[----:B------:R-:W-:Y:S01]  /*0000*/  LDC R1, c[0x0][0x37c] ;  /* 0x0000df00ff017b82 */ /* 0x000fe20000000800 */
[----:B------:R-:W0:Y:S07]  /*0010*/  S2R R5, SR_TID.X ;  /* 0x0000000000057919 */ /* 0x000e2e0000002100 */
[----:B------:R-:W1:Y:S01]  /*0020*/  LDC R3, c[0x0][0x364] ;  /* 0x0000d900ff037b82 */ /* 0x000e620000000800 */
[----:B------:R-:W2:Y:S01]  /*0030*/  LDCU UR6, c[0x0][0x3a8] ;  /* 0x00007500ff0677ac */ /* 0x000ea20008000800 */
[----:B------:R-:W1:Y:S01]  /*0040*/  S2R R2, SR_TID.Y ;  /* 0x0000000000027919 */ /* 0x000e620000002200 */
[----:B------:R-:W3:Y:S05]  /*0050*/  LDCU UR7, c[0x0][0x3a4] ;  /* 0x00007480ff0777ac */ /* 0x000eea0008000800 */
[----:B------:R-:W0:Y:S08]  /*0060*/  S2UR UR5, SR_CTAID.X ;  /* 0x00000000000579c3 */ /* 0x000e300000002500 */
[----:B------:R-:W0:Y:S08]  /*0070*/  LDC R0, c[0x0][0x360] ;  /* 0x0000d800ff007b82 */ /* 0x000e300000000800 */
[----:B------:R-:W1:Y:S01]  /*0080*/  S2UR UR4, SR_CTAID.Y ;  /* 0x00000000000479c3 */ /* 0x000e620000002600 */
[----:B0-----:R-:W-:-:S05]  /*0090*/  IMAD R0, R0, UR5, R5 ;  /* 0x0000000500007c24 */ /* 0x001fca000f8e0205 */
[----:B--2---:R-:W-:Y:S01]  /*00a0*/  ISETP.GE.AND P0, PT, R0, UR6, PT ;  /* 0x0000000600007c0c */ /* 0x004fe2000bf06270 */
[----:B-1----:R-:W-:-:S05]  /*00b0*/  IMAD R3, R3, UR4, R2 ;  /* 0x0000000403037c24 */ /* 0x002fca000f8e0202 */
[----:B---3--:R-:W-:-:S13]  /*00c0*/  ISETP.GE.OR P0, PT, R3, UR7, P0 ;  /* 0x0000000703007c0c */ /* 0x008fda0008706670 */
[----:B------:R-:W-:Y:S05]  /*00d0*/  @P0 EXIT ;  /* 0x000000000000094d */ /* 0x000fea0003800000 */
[----:B------:R-:W0:Y:S01]  /*00e0*/  LDC R2, c[0x0][0x3a0] ;  /* 0x0000e800ff027b82 */ /* 0x000e220000000800 */
[----:B------:R-:W1:Y:S01]  /*00f0*/  LDCU.64 UR6, c[0x0][0x358] ;  /* 0x00006b00ff0677ac */ /* 0x000e620008000a00 */
[----:B------:R-:W-:Y:S02]  /*0100*/  CS2R R20, SRZ ;  /* 0x0000000000147805 */ /* 0x000fe4000001ff00 */
[----:B0-----:R-:W-:-:S13]  /*0110*/  ISETP.GE.AND P0, PT, R2, 0x1, PT ;  /* 0x000000010200780c */ /* 0x001fda0003f06270 */
[----:B-1----:R-:W-:Y:S05]  /*0120*/  @!P0 BRA `(.L_x_0) ;  /* 0x0000000400fc8947 */ /* 0x002fea0003800000 */
[C---:B------:R-:W-:Y:S01]  /*0130*/  ISETP.GE.U32.AND P1, PT, R2.reuse, 0x8, PT ;  /* 0x000000080200780c */ /* 0x040fe20003f26070 */
[-C--:B------:R-:W-:Y:S01]  /*0140*/  IMAD R5, R3, R2.reuse, RZ ;  /* 0x0000000203057224 */ /* 0x080fe200078e02ff */
[----:B------:R-:W-:Y:S01]  /*0150*/  LOP3.LUT R4, R2, 0x7, RZ, 0xc0, !PT ;  /* 0x0000000702047812 */ /* 0x000fe200078ec0ff */
[----:B------:R-:W-:Y:S01]  /*0160*/  IMAD R6, R0, R2, RZ ;  /* 0x0000000200067224 */ /* 0x000fe200078e02ff */
[----:B------:R-:W-:Y:S01]  /*0170*/  CS2R R20, SRZ ;  /* 0x0000000000147805 */ /* 0x000fe2000001ff00 */
[----:B------:R-:W-:Y:S01]  /*0180*/  IMAD.MOV.U32 R24, RZ, RZ, RZ ;  /* 0x000000ffff187224 */ /* 0x000fe200078e00ff */
[----:B------:R-:W-:-:S07]  /*0190*/  ISETP.NE.AND P0, PT, R4, RZ, PT ;  /* 0x000000ff0400720c */ /* 0x000fce0003f05270 */
[----:B------:R-:W-:Y:S06]  /*01a0*/  @!P1 BRA `(.L_x_1) ;  /* 0x0000000000d09947 */ /* 0x000fec0003800000 */
[----:B------:R-:W0:Y:S01]  /*01b0*/  LDC.64 R8, c[0x0][0x380] ;  /* 0x0000e000ff087b82 */ /* 0x000e220000000a00 */
[----:B------:R-:W1:Y:S01]  /*01c0*/  LDCU.64 UR4, c[0x0][0x388] ;  /* 0x00007100ff0477ac */ /* 0x000e620008000a00 */
[----:B------:R-:W-:Y:S01]  /*01d0*/  LOP3.LUT R24, R2, 0x7ffffff8, RZ, 0xc0, !PT ;  /* 0x7ffffff802187812 */ /* 0x000fe200078ec0ff */
[----:B------:R-:W-:Y:S01]  /*01e0*/  IMAD.MOV.U32 R25, RZ, RZ, R6 ;  /* 0x000000ffff197224 */ /* 0x000fe200078e0006 */
[----:B------:R-:W-:-:S03]  /*01f0*/  CS2R R20, SRZ ;  /* 0x0000000000147805 */ /* 0x000fc6000001ff00 */
[----:B------:R-:W-:Y:S01]  /*0200*/  IMAD.MOV R7, RZ, RZ, -R24 ;  /* 0x000000ffff077224 */ /* 0x000fe200078e0a18 */
[----:B-1----:R-:W-:-:S04]  /*0210*/  UIADD3 UR4, UP0, UPT, UR4, 0x20, URZ ;  /* 0x0000002004047890 */ /* 0x002fc8000ff1e0ff */
[----:B------:R-:W-:Y:S01]  /*0220*/  UIADD3.X UR5, UPT, UPT, URZ, UR5, URZ, UP0, !UPT ;  /* 0x00000005ff057290 */ /* 0x000fe200087fe4ff */
[----:B0-----:R-:W-:-:S03]  /*0230*/  IMAD.WIDE.U32 R8, R5, 0x8, R8 ;  /* 0x0000000805087825 */ /* 0x001fc600078e0008 */
[----:B------:R-:W-:-:S05]  /*0240*/  IADD3 R8, P1, PT, R8, 0x20, RZ ;  /* 0x0000002008087810 */ /* 0x000fca0007f3e0ff */
[----:B------:R-:W-:-:S08]  /*0250*/  IMAD.X R9, RZ, RZ, R9, P1 ;  /* 0x000000ffff097224 */ /* 0x000fd000008e0609 */
.L_x_2:
[----:B------:R-:W-:Y:S01]  /*0260*/  IMAD.U32 R26, RZ, RZ, UR4 ;  /* 0x00000004ff1a7e24 */ /* 0x000fe2000f8e00ff */
[----:B------:R-:W2:Y:S01]  /*0270*/  LDG.E.64 R14, desc[UR6][R8.64+-0x20] ;  /* 0xffffe006080e7981 */ /* 0x000ea2000c1e1b00 */
[----:B------:R-:W-:-:S03]  /*0280*/  IMAD.U32 R27, RZ, RZ, UR5 ;  /* 0x00000005ff1b7e24 */ /* 0x000fc6000f8e00ff */
[----:B------:R-:W3:Y:S01]  /*0290*/  LDG.E.64 R10, desc[UR6][R8.64+-0x18] ;  /* 0xffffe806080a7981 */ /* 0x000ee2000c1e1b00 */
[----:B------:R-:W-:-:S03]  /*02a0*/  IMAD.WIDE R26, R25, 0x8, R26 ;  /* 0x00000008191a7825 */ /* 0x000fc600078e021a */
[----:B------:R-:W4:Y:S04]  /*02b0*/  LDG.E.64 R22, desc[UR6][R8.64+0x18] ;  /* 0x0000180608167981 */ /* 0x000f28000c1e1b00 */
[----:B------:R-:W2:Y:S04]  /*02c0*/  LDG.E.64 R18, desc[UR6][R26.64+-0x20] ;  /* 0xffffe0061a127981 */ /* 0x000ea8000c1e1b00 */
[----:B------:R-:W3:Y:S04]  /*02d0*/  LDG.E.64 R12, desc[UR6][R26.64+-0x18] ;  /* 0xffffe8061a0c7981 */ /* 0x000ee8000c1e1b00 */
[----:B------:R-:W5:Y:S01]  /*02e0*/  LDG.E.64 R16, desc[UR6][R26.64+-0x10] ;  /* 0xfffff0061a107981 */ /* 0x000f62000c1e1b00 */
[----:B--2---:R-:W-:-:S03]  /*02f0*/  DADD R18, R14, -R18 ;  /* 0x000000000e127229 */ /* 0x004fc60000000812 */
[----:B------:R-:W5:Y:S01]  /*0300*/  LDG.E.64 R14, desc[UR6][R8.64+-0x10] ;  /* 0xfffff006080e7981 */ /* 0x000f62000c1e1b00 */
[----:B---3--:R-:W-:-:S03]  /*0310*/  DADD R12, R10, -R12 ;  /* 0x000000000a0c7229 */ /* 0x008fc6000000080c */
[----:B------:R-:W2:Y:S01]  /*0320*/  LDG.E.64 R10, desc[UR6][R8.64+-0x8] ;  /* 0xfffff806080a7981 */ /* 0x000ea2000c1e1b00 */
[----:B------:R-:W-:-:S03]  /*0330*/  DFMA R18, R18, R18, R20 ;  /* 0x000000121212722b */ /* 0x000fc60000000014 */
[----:B------:R-:W2:Y:S05]  /*0340*/  LDG.E.64 R20, desc[UR6][R26.64+-0x8] ;  /* 0xfffff8061a147981 */ /* 0x000eaa000c1e1b00 */
[----:B------:R-:W-:Y:S02]  /*0350*/  DFMA R12, R12, R12, R18 ;  /* 0x0000000c0c0c722b */ /* 0x000fe40000000012 */
[----:B------:R-:W3:Y:S01]  /*0360*/  LDG.E.64 R18, desc[UR6][R26.64] ;  /* 0x000000061a127981 */ /* 0x000ee2000c1e1b00 */
[----:B-----5:R-:W-:-:S03]  /*0370*/  DADD R16, R14, -R16 ;  /* 0x000000000e107229 */ /* 0x020fc60000000810 */
[----:B------:R-:W3:Y:S05]  /*0380*/  LDG.E.64 R14, desc[UR6][R8.64] ;  /* 0x00000006080e7981 */ /* 0x000eea000c1e1b00 */
[----:B------:R-:W-:Y:S02]  /*0390*/  DFMA R16, R16, R16, R12 ;  /* 0x000000101010722b */ /* 0x000fe4000000000c */
[----:B--2---:R-:W-:Y:S01]  /*03a0*/  DADD R20, R10, -R20 ;  /* 0x000000000a147229 */ /* 0x004fe20000000814 */
[----:B------:R-:W2:Y:S04]  /*03b0*/  LDG.E.64 R12, desc[UR6][R26.64+0x8] ;  /* 0x000008061a0c7981 */ /* 0x000ea8000c1e1b00 */
[----:B------:R-:W2:Y:S03]  /*03c0*/  LDG.E.64 R10, desc[UR6][R8.64+0x8] ;  /* 0x00000806080a7981 */ /* 0x000ea6000c1e1b00 */
[----:B------:R-:W-:Y:S01]  /*03d0*/  DFMA R20, R20, R20, R16 ;  /* 0x000000141414722b */ /* 0x000fe20000000010 */
[----:B------:R-:W5:Y:S01]  /*03e0*/  LDG.E.64 R16, desc[UR6][R26.64+0x10] ;  /* 0x000010061a107981 */ /* 0x000f62000c1e1b00 */
[----:B---3--:R-:W-:-:S03]  /*03f0*/  DADD R18, R14, -R18 ;  /* 0x000000000e127229 */ /* 0x008fc60000000812 */
[----:B------:R0:W5:Y:S05]  /*0400*/  LDG.E.64 R14, desc[UR6][R8.64+0x10] ;  /* 0x00001006080e7981 */ /* 0x00016a000c1e1b00 */
[----:B------:R-:W-:Y:S01]  /*0410*/  DFMA R18, R18, R18, R20 ;  /* 0x000000121212722b */ /* 0x000fe20000000014 */
[----:B------:R-:W4:Y:S01]  /*0420*/  LDG.E.64 R20, desc[UR6][R26.64+0x18] ;  /* 0x000018061a147981 */ /* 0x000f22000c1e1b00 */
[----:B--2---:R-:W-:Y:S01]  /*0430*/  DADD R10, R10, -R12 ;  /* 0x000000000a0a7229 */ /* 0x004fe2000000080c */
[----:B------:R-:W-:-:S07]  /*0440*/  VIADD R7, R7, 0x8 ;  /* 0x0000000807077836 */ /* 0x000fce0000000000 */
[----:B------:R-:W-:Y:S01]  /*0450*/  DFMA R18, R10, R10, R18 ;  /* 0x0000000a0a12722b */ /* 0x000fe20000000012 */
[----:B------:R-:W-:Y:S02]  /*0460*/  ISETP.NE.AND P1, PT, R7, RZ, PT ;  /* 0x000000ff0700720c */ /* 0x000fe40003f25270 */
[----:B0-----:R-:W-:Y:S01]  /*0470*/  IADD3 R8, P2, PT, R8, 0x40, RZ ;  /* 0x0000004008087810 */ /* 0x001fe20007f5e0ff */
[----:B------:R-:W-:-:S04]  /*0480*/  VIADD R25, R25, 0x8 ;  /* 0x0000000819197836 */ /* 0x000fc80000000000 */
[----:B------:R-:W-:Y:S01]  /*0490*/  IMAD.X R9, RZ, RZ, R9, P2 ;  /* 0x000000ffff097224 */ /* 0x000fe200010e0609 */
[----:B-----5:R-:W-:Y:S02]  /*04a0*/  DADD R14, R14, -R16 ;  /* 0x000000000e0e7229 */ /* 0x020fe40000000810 */
[----:B----4-:R-:W-:-:S06]  /*04b0*/  DADD R20, R22, -R20 ;  /* 0x0000000016147229 */ /* 0x010fcc0000000814 */
[----:B------:R-:W-:-:S08]  /*04c0*/  DFMA R18, R14, R14, R18 ;  /* 0x0000000e0e12722b */ /* 0x000fd00000000012 */
[----:B------:R-:W-:Y:S01]  /*04d0*/  DFMA R20, R20, R20, R18 ;  /* 0x000000141414722b */ /* 0x000fe20000000012 */
[----:B------:R-:W-:Y:S10]  /*04e0*/  @P1 BRA `(.L_x_2) ;  /* 0xfffffffc005c1947 */ /* 0x000ff4000383ffff */
.L_x_1:
[----:B------:R-:W-:Y:S05]  /*04f0*/  @!P0 BRA `(.L_x_0) ;  /* 0x0000000400088947 */ /* 0x000fea0003800000 */
[----:B------:R-:W-:Y:S02]  /*0500*/  ISETP.GE.U32.AND P0, PT, R4, 0x4, PT ;  /* 0x000000040400780c */ /* 0x000fe40003f06070 */
[----:B------:R-:W-:-:S04]  /*0510*/  LOP3.LUT R7, R2, 0x3, RZ, 0xc0, !PT ;  /* 0x0000000302077812 */ /* 0x000fc800078ec0ff */
[----:B------:R-:W-:-:S07]  /*0520*/  ISETP.NE.AND P1, PT, R7, RZ, PT ;  /* 0x000000ff0700720c */ /* 0x000fce0003f25270 */
[----:B------:R-:W-:Y:S06]  /*0530*/  @!P0 BRA `(.L_x_3) ;  /* 0x0000000000708947 */ /* 0x000fec0003800000 */
[----:B------:R-:W0:Y:S01]  /*0540*/  LDC.64 R26, c[0x0][0x380] ;  /* 0x0000e000ff1a7b82 */ /* 0x000e220000000a00 */
[----:B------:R-:W1:Y:S01]  /*0550*/  LDCU.64 UR4, c[0x0][0x380] ;  /* 0x00007000ff0477ac */ /* 0x000e620008000a00 */
[C-C-:B------:R-:W-:Y:S01]  /*0560*/  IMAD.IADD R9, R5.reuse, 0x1, R24.reuse ;  /* 0x0000000105097824 */ /* 0x140fe200078e0218 */
[----:B------:R-:W-:Y:S01]  /*0570*/  IADD3 R4, P0, PT, R5, R24, RZ ;  /* 0x0000001805047210 */ /* 0x000fe20007f1e0ff */
[----:B------:R-:W-:-:S04]  /*0580*/  IMAD.IADD R11, R6, 0x1, R24 ;  /* 0x00000001060b7824 */ /* 0x000fc800078e0218 */
[----:B------:R-:W2:Y:S01]  /*0590*/  LDC.64 R18, c[0x0][0x388] ;  /* 0x0000e200ff127b82 */ /* 0x000ea20000000a00 */
[----:B0-----:R-:W-:-:S06]  /*05a0*/  IMAD.WIDE.U32 R26, R9, 0x8, R26 ;  /* 0x00000008091a7825 */ /* 0x001fcc00078e001a */
[----:B------:R-:W3:Y:S01]  /*05b0*/  LDG.E.64 R26, desc[UR6][R26.64] ;  /* 0x000000061a1a7981 */ /* 0x000ee2000c1e1b00 */
[----:B--2---:R-:W-:-:S04]  /*05c0*/  IMAD.WIDE R18, R11, 0x8, R18 ;  /* 0x000000080b127825 */ /* 0x004fc800078e0212 */
[----:B------:R-:W-:Y:S01]  /*05d0*/  IMAD.X R11, RZ, RZ, RZ, P0 ;  /* 0x000000ffff0b7224 */ /* 0x000fe200000e06ff */
[C---:B-1----:R-:W-:Y:S01]  /*05e0*/  LEA R28, P0, R4.reuse, UR4, 0x3 ;  /* 0x00000004041c7c11 */ /* 0x042fe2000f8018ff */
[----:B------:R-:W3:Y:S03]  /*05f0*/  LDG.E.64 R8, desc[UR6][R18.64] ;  /* 0x0000000612087981 */ /* 0x000ee6000c1e1b00 */
[----:B------:R-:W-:Y:S01]  /*0600*/  LEA.HI.X R29, R4, UR5, R11, 0x3, P0 ;  /* 0x00000005041d7c11 */ /* 0x000fe200080f1c0b */
[----:B------:R-:W2:Y:S04]  /*0610*/  LDG.E.64 R14, desc[UR6][R18.64+0x10] ;  /* 0x00001006120e7981 */ /* 0x000ea8000c1e1b00 */
[----:B------:R-:W4:Y:S04]  /*0620*/  LDG.E.64 R10, desc[UR6][R18.64+0x8] ;  /* 0x00000806120a7981 */ /* 0x000f28000c1e1b00 */
[----:B------:R-:W4:Y:S04]  /*0630*/  LDG.E.64 R12, desc[UR6][R28.64+0x8] ;  /* 0x000008061c0c7981 */ /* 0x000f28000c1e1b00 */
[----:B------:R-:W2:Y:S04]  /*0640*/  LDG.E.64 R16, desc[UR6][R28.64+0x10] ;  /* 0x000010061c107981 */ /* 0x000ea8000c1e1b00 */
[----:B------:R-:W5:Y:S04]  /*0650*/  LDG.E.64 R18, desc[UR6][R18.64+0x18] ;  /* 0x0000180612127981 */ /* 0x000f68000c1e1b00 */
[----:B------:R-:W5:Y:S01]  /*0660*/  LDG.E.64 R22, desc[UR6][R28.64+0x18] ;  /* 0x000018061c167981 */ /* 0x000f62000c1e1b00 */
[----:B------:R-:W-:Y:S01]  /*0670*/  VIADD R24, R24, 0x4 ;  /* 0x0000000418187836 */ /* 0x000fe20000000000 */
[----:B---3--:R-:W-:-:S08]  /*0680*/  DADD R8, R26, -R8 ;  /* 0x000000001a087229 */ /* 0x008fd00000000808 */
[----:B------:R-:W-:Y:S02]  /*0690*/  DFMA R8, R8, R8, R20 ;  /* 0x000000080808722b */ /* 0x000fe40000000014 */
[----:B----4-:R-:W-:Y:S02]  /*06a0*/  DADD R10, R12, -R10 ;  /* 0x000000000c0a7229 */ /* 0x010fe4000000080a */
[----:B--2---:R-:W-:-:S06]  /*06b0*/  DADD R14, R16, -R14 ;  /* 0x00000000100e7229 */ /* 0x004fcc000000080e */
[----:B------:R-:W-:Y:S02]  /*06c0*/  DFMA R8, R10, R10, R8 ;  /* 0x0000000a0a08722b */ /* 0x000fe40000000008 */
[----:B-----5:R-:W-:-:S06]  /*06d0*/  DADD R22, R22, -R18 ;  /* 0x0000000016167229 */ /* 0x020fcc0000000812 */
[----:B------:R-:W-:-:S08]  /*06e0*/  DFMA R8, R14, R14, R8 ;  /* 0x0000000e0e08722b */ /* 0x000fd00000000008 */
[----:B------:R-:W-:-:S11]  /*06f0*/  DFMA R20, R22, R22, R8 ;  /* 0x000000161614722b */ /* 0x000fd60000000008 */
.L_x_3:
[----:B------:R-:W-:Y:S05]  /*0700*/  @!P1 BRA `(.L_x_0) ;  /* 0x0000000000849947 */ /* 0x000fea0003800000 */
[----:B------:R-:W-:Y:S01]  /*0710*/  ISETP.NE.AND P0, PT, R7, 0x1, PT ;  /* 0x000000010700780c */ /* 0x000fe20003f05270 */
[----:B------:R-:W0:Y:S01]  /*0720*/  LDC.64 R14, c[0x0][0x380] ;  /* 0x0000e000ff0e7b82 */ /* 0x000e220000000a00 */
[----:B------:R-:W-:-:S04]  /*0730*/  LOP3.LUT R2, R2, 0x1, RZ, 0xc0, !PT ;  /* 0x0000000102027812 */ /* 0x000fc800078ec0ff */
[----:B------:R-:W-:-:S03]  /*0740*/  ISETP.NE.U32.AND P1, PT, R2, 0x1, PT ;  /* 0x000000010200780c */ /* 0x000fc60003f25070 */
[----:B------:R-:W1:Y:S04]  /*0750*/  LDC.64 R18, c[0x0][0x388] ;  /* 0x0000e200ff127b82 */ /* 0x000e680000000a00 */
[C-C-:B------:R-:W-:Y:S01]  /*0760*/  @P0 IMAD.IADD R17, R5.reuse, 0x1, R24.reuse ;  /* 0x0000000105110824 */ /* 0x140fe200078e0218 */
[----:B------:R-:W-:Y:S01]  /*0770*/  @P0 IADD3 R2, P2, PT, R5, R24, RZ ;  /* 0x0000001805020210 */ /* 0x000fe20007f5e0ff */
[----:B------:R-:W-:Y:S02]  /*0780*/  @P0 IMAD.IADD R7, R6, 0x1, R24 ;  /* 0x0000000106070824 */ /* 0x000fe400078e0218 */
[----:B------:R-:W2:Y:S01]  /*0790*/  @P0 LDC.64 R8, c[0x0][0x380] ;  /* 0x0000e000ff080b82 */ /* 0x000ea20000000a00 */
[----:B------:R-:W-:Y:S02]  /*07a0*/  @P0 VIADD R24, R24, 0x2 ;  /* 0x0000000218180836 */ /* 0x000fe40000000000 */
[----:B------:R-:W-:-:S05]  /*07b0*/  @P0 IMAD.X R4, RZ, RZ, RZ, P2 ;  /* 0x000000ffff040224 */ /* 0x000fca00010e06ff */
[----:B------:R-:W3:Y:S01]  /*07c0*/  LDC.64 R10, c[0x0][0x380] ;  /* 0x0000e000ff0a7b82 */ /* 0x000ee20000000a00 */
[----:B0-----:R-:W-:-:S06]  /*07d0*/  @P0 IMAD.WIDE.U32 R16, R17, 0x8, R14 ;  /* 0x0000000811100825 */ /* 0x001fcc00078e000e */
[----:B------:R-:W4:Y:S01]  /*07e0*/  @P0 LDG.E.64 R16, desc[UR6][R16.64] ;  /* 0x0000000610100981 */ /* 0x000f22000c1e1b00 */
[----:B------:R-:W0:Y:S01]  /*07f0*/  LDC.64 R12, c[0x0][0x388] ;  /* 0x0000e200ff0c7b82 */ /* 0x000e220000000a00 */
[----:B-1----:R-:W-:-:S05]  /*0800*/  @P0 IMAD.WIDE R18, R7, 0x8, R18 ;  /* 0x0000000807120825 */ /* 0x002fca00078e0212 */
[----:B------:R-:W4:Y:S01]  /*0810*/  @P0 LDG.E.64 R14, desc[UR6][R18.64] ;  /* 0x00000006120e0981 */ /* 0x000f22000c1e1b00 */
[----:B--2---:R-:W-:-:S04]  /*0820*/  @P0 LEA R8, P2, R2, R8, 0x3 ;  /* 0x0000000802080211 */ /* 0x004fc800078418ff */
[----:B------:R-:W-:Y:S01]  /*0830*/  @P0 LEA.HI.X R9, R2, R9, R4, 0x3, P2 ;  /* 0x0000000902090211 */ /* 0x000fe200010f1c04 */
[--C-:B------:R-:W-:Y:S02]  /*0840*/  @!P1 IMAD.IADD R7, R5, 0x1, R24.reuse ;  /* 0x0000000105079824 */ /* 0x100fe400078e0218 */
[----:B------:R-:W-:Y:S01]  /*0850*/  @!P1 IMAD.IADD R23, R6, 0x1, R24 ;  /* 0x0000000106179824 */ /* 0x000fe200078e0218 */
[----:B------:R-:W2:Y:S01]  /*0860*/  @P0 LDG.E.64 R4, desc[UR6][R18.64+0x8] ;  /* 0x0000080612040981 */ /* 0x000ea2000c1e1b00 */
[----:B---3--:R-:W-:-:S03]  /*0870*/  @!P1 IMAD.WIDE.U32 R10, R7, 0x8, R10 ;  /* 0x00000008070a9825 */ /* 0x008fc600078e000a */
[----:B------:R-:W2:Y:S01]  /*0880*/  @P0 LDG.E.64 R8, desc[UR6][R8.64+0x8] ;  /* 0x0000080608080981 */ /* 0x000ea2000c1e1b00 */
[----:B0-----:R-:W-:-:S03]  /*0890*/  @!P1 IMAD.WIDE R12, R23, 0x8, R12 ;  /* 0x00000008170c9825 */ /* 0x001fc600078e020c */
[----:B------:R-:W3:Y:S04]  /*08a0*/  @!P1 LDG.E.64 R10, desc[UR6][R10.64] ;  /* 0x000000060a0a9981 */ /* 0x000ee8000c1e1b00 */
[----:B------:R-:W3:Y:S01]  /*08b0*/  @!P1 LDG.E.64 R12, desc[UR6][R12.64] ;  /* 0x000000060c0c9981 */ /* 0x000ee2000c1e1b00 */
[----:B----4-:R-:W-:-:S08]  /*08c0*/  @P0 DADD R14, R16, -R14 ;  /* 0x00000000100e0229 */ /* 0x010fd0000000080e */
[----:B------:R-:W-:Y:S02]  /*08d0*/  @P0 DFMA R14, R14, R14, R20 ;  /* 0x0000000e0e0e022b */ /* 0x000fe40000000014 */
[----:B--2---:R-:W-:-:S08]  /*08e0*/  @P0 DADD R6, R8, -R4 ;  /* 0x0000000008060229 */ /* 0x004fd00000000804 */
[----:B------:R-:W-:Y:S02]  /*08f0*/  @P0 DFMA R20, R6, R6, R14 ;  /* 0x000000060614022b */ /* 0x000fe4000000000e */
[----:B---3--:R-:W-:-:S08]  /*0900*/  @!P1 DADD R4, R10, -R12 ;  /* 0x000000000a049229 */ /* 0x008fd0000000080c */
[----:B------:R-:W-:-:S11]  /*0910*/  @!P1 DFMA R20, R4, R4, R20 ;  /* 0x000000040414922b */ /* 0x000fd60000000014 */
.L_x_0:
[----:B------:R-:W0:Y:S01]  /*0920*/  LDC.64 R4, c[0x0][0x398] ;  /* 0x0000e600ff047b82 */ /* 0x000e220000000a00 */
[----:B------:R-:W-:Y:S01]  /*0930*/  BSSY.RECONVERGENT B0, `(.L_x_4) ;  /* 0x0000016000007945 */ /* 0x000fe20003800200 */
[----:B0-----:R-:W-:-:S08]  /*0940*/  DADD R6, R4, R4 ;  /* 0x0000000004067229 */ /* 0x001fd00000000004 */
[----:B------:R-:W-:Y:S01]  /*0950*/  DMUL R6, R6, R4 ;  /* 0x0000000406067228 */ /* 0x000fe20000000000 */
[----:B------:R-:W-:-:S05]  /*0960*/  IMAD.MOV.U32 R4, RZ, RZ, 0x1 ;  /* 0x00000001ff047424 */ /* 0x000fca00078e00ff */
[----:B------:R-:W0:Y:S02]  /*0970*/  MUFU.RCP64H R5, R7 ;  /* 0x0000000700057308 */ /* 0x000e240000001800 */
[----:B0-----:R-:W-:-:S08]  /*0980*/  DFMA R8, -R6, R4, 1 ;  /* 0x3ff000000608742b */ /* 0x001fd00000000104 */
[----:B------:R-:W-:-:S08]  /*0990*/  DFMA R8, R8, R8, R8 ;  /* 0x000000080808722b */ /* 0x000fd00000000008 */
[----:B------:R-:W-:-:S08]  /*09a0*/  DFMA R8, R4, R8, R4 ;  /* 0x000000080408722b */ /* 0x000fd00000000004 */
[----:B------:R-:W-:-:S08]  /*09b0*/  DFMA R4, -R6, R8, 1 ;  /* 0x3ff000000604742b */ /* 0x000fd00000000108 */
[----:B------:R-:W-:-:S08]  /*09c0*/  DFMA R4, R8, R4, R8 ;  /* 0x000000040804722b */ /* 0x000fd00000000008 */
[----:B------:R-:W-:-:S08]  /*09d0*/  DMUL R8, R4, -R20 ;  /* 0x8000001404087228 */ /* 0x000fd00000000000 */
[--C-:B------:R-:W-:Y:S02]  /*09e0*/  DFMA R10, -R6, R8, -R20.reuse ;  /* 0x00000008060a722b */ /* 0x100fe40000000914 */
[----:B------:R-:W-:-:S06]  /*09f0*/  DADD R20, -RZ, -R20 ;  /* 0x00000000ff147229 */ /* 0x000fcc0000000914 */
[----:B------:R-:W-:-:S04]  /*0a00*/  DFMA R4, R4, R10, R8 ;  /* 0x0000000a0404722b */ /* 0x000fc80000000008 */
[----:B------:R-:W-:-:S06]  /*0a10*/  FSETP.GEU.AND P1, PT, |R21|, 6.5827683646048100446e-37, PT ;  /* 0x036000001500780b */ /* 0x000fcc0003f2e200 */
[----:B------:R-:W-:-:S05]  /*0a20*/  FFMA R2, RZ, R7, R5 ;  /* 0x00000007ff027223 */ /* 0x000fca0000000005 */
[----:B------:R-:W-:-:S13]  /*0a30*/  FSETP.GT.AND P0, PT, |R2|, 1.469367938527859385e-39, PT ;  /* 0x001000000200780b */ /* 0x000fda0003f04200 */
[----:B------:R-:W-:Y:S05]  /*0a40*/  @P0 BRA P1, `(.L_x_5) ;  /* 0x0000000000100947 */ /* 0x000fea0000800000 */
[----:B------:R-:W-:-:S07]  /*0a50*/  MOV R2, 0xa70 ;  /* 0x00000a7000027802 */ /* 0x000fce0000000f00 */
[----:B------:R-:W-:Y:S05]  /*0a60*/  CALL.REL.NOINC `($__internal_0_$__cuda_sm20_div_rn_f64_full) ;  /* 0x0000000400147944 */ /* 0x000fea0003c00000 */
[----:B------:R-:W-:Y:S02]  /*0a70*/  IMAD.MOV.U32 R4, RZ, RZ, R10 ;  /* 0x000000ffff047224 */ /* 0x000fe400078e000a */
[----:B------:R-:W-:-:S07]  /*0a80*/  IMAD.MOV.U32 R5, RZ, RZ, R11 ;  /* 0x000000ffff057224 */ /* 0x000fce00078e000b */
.L_x_5:
[----:B------:R-:W-:Y:S05]  /*0a90*/  BSYNC.RECONVERGENT B0 ;  /* 0x0000000000007941 */ /* 0x000fea0003800200 */
.L_x_4:
[----:B------:R-:W-:Y:S01]  /*0aa0*/  IMAD.MOV.U32 R6, RZ, RZ, 0x652b82fe ;  /* 0x652b82feff067424 */ /* 0x000fe200078e00ff */
[----:B------:R-:W-:Y:S01]  /*0ab0*/  UMOV UR4, 0xfefa39ef ;  /* 0xfefa39ef00047882 */ /* 0x000fe20000000000 */
[----:B------:R-:W-:Y:S01]  /*0ac0*/  IMAD.MOV.U32 R7, RZ, RZ, 0x3ff71547 ;  /* 0x3ff71547ff077424 */ /* 0x000fe200078e00ff */
[----:B------:R-:W-:Y:S01]  /*0ad0*/  UMOV UR5, 0x3fe62e42 ;  /* 0x3fe62e4200057882 */ /* 0x000fe20000000000 */
[----:B------:R-:W-:Y:S01]  /*0ae0*/  FSETP.GEU.AND P0, PT, |R5|, 4.1917929649353027344, PT ;  /* 0x4086232b0500780b */ /* 0x000fe20003f0e200 */
[----:B------:R-:W-:Y:S03]  /*0af0*/  BSSY.RECONVERGENT B0, `(.L_x_6) ;  /* 0x0000037000007945 */ /* 0x000fe60003800200 */
[----:B------:R-:W-:-:S08]  /*0b00*/  DFMA R6, R4, R6, 6.75539944105574400000e+15 ;  /* 0x433800000406742b */ /* 0x000fd00000000006 */
[----:B------:R-:W-:-:S08]  /*0b10*/  DADD R8, R6, -6.75539944105574400000e+15 ;  /* 0xc338000006087429 */ /* 0x000fd00000000000 */
[----:B------:R-:W-:Y:S01]  /*0b20*/  DFMA R10, R8, -UR4, R4 ;  /* 0x80000004080a7c2b */ /* 0x000fe20008000004 */
[----:B------:R-:W-:Y:S01]  /*0b30*/  UMOV UR4, 0x3b39803f ;  /* 0x3b39803f00047882 */ /* 0x000fe20000000000 */
[----:B------:R-:W-:-:S06]  /*0b40*/  UMOV UR5, 0x3c7abc9e ;  /* 0x3c7abc9e00057882 */ /* 0x000fcc0000000000 */
[----:B------:R-:W-:Y:S01]  /*0b50*/  DFMA R8, R8, -UR4, R10 ;  /* 0x8000000408087c2b */ /* 0x000fe2000800000a */
[----:B------:R-:W-:Y:S01]  /*0b60*/  UMOV UR4, 0x69ce2bdf ;  /* 0x69ce2bdf00047882 */ /* 0x000fe20000000000 */
[----:B------:R-:W-:Y:S01]  /*0b70*/  IMAD.MOV.U32 R10, RZ, RZ, -0x35dec16 ;  /* 0xfca213eaff0a7424 */ /* 0x000fe200078e00ff */
[----:B------:R-:W-:Y:S01]  /*0b80*/  UMOV UR5, 0x3e5ade15 ;  /* 0x3e5ade1500057882 */ /* 0x000fe20000000000 */
[----:B------:R-:W-:-:S06]  /*0b90*/  IMAD.MOV.U32 R11, RZ, RZ, 0x3e928af3 ;  /* 0x3e928af3ff0b7424 */ /* 0x000fcc00078e00ff */
[----:B------:R-:W-:Y:S01]  /*0ba0*/  DFMA R10, R8, UR4, R10 ;  /* 0x00000004080a7c2b */ /* 0x000fe2000800000a */
[----:B------:R-:W-:Y:S01]  /*0bb0*/  UMOV UR4, 0x62401315 ;  /* 0x6240131500047882 */ /* 0x000fe20000000000 */
[----:B------:R-:W-:-:S06]  /*0bc0*/  UMOV UR5, 0x3ec71dee ;  /* 0x3ec71dee00057882 */ /* 0x000fcc0000000000 */
[----:B------:R-:W-:Y:S01]  /*0bd0*/  DFMA R10, R8, R10, UR4 ;  /* 0x00000004080a7e2b */ /* 0x000fe2000800000a */
        /* <DEDUP_REMOVED lines=20> */
[----:B------:R-:W-:-:S08]  /*0d20*/  DFMA R10, R8, R10, UR4 ;  /* 0x00000004080a7e2b */ /* 0x000fd0000800000a */
[C---:B------:R-:W-:Y:S02]  /*0d30*/  DFMA R12, R8.reuse, R10, 1 ;  /* 0x3ff00000080c742b */ /* 0x040fe4000000000a */
[----:B------:R-:W0:Y:S06]  /*0d40*/  LDC.64 R10, c[0x0][0x390] ;  /* 0x0000e400ff0a7b82 */ /* 0x000e2c0000000a00 */
[----:B------:R-:W-:-:S10]  /*0d50*/  DFMA R12, R8, R12, 1 ;  /* 0x3ff00000080c742b */ /* 0x000fd4000000000c */
[----:B------:R-:W-:Y:S02]  /*0d60*/  IMAD R9, R6, 0x100000, R13 ;  /* 0x0010000006097824 */ /* 0x000fe400078e020d */
[----:B------:R-:W-:Y:S01]  /*0d70*/  IMAD.MOV.U32 R8, RZ, RZ, R12 ;  /* 0x000000ffff087224 */ /* 0x000fe200078e000c */
[----:B------:R-:W-:Y:S06]  /*0d80*/  @!P0 BRA `(.L_x_7) ;  /* 0x0000000000348947 */ /* 0x000fec0003800000 */
[----:B------:R-:W-:Y:S01]  /*0d90*/  FSETP.GEU.AND P1, PT, |R5|, 4.2275390625, PT ;  /* 0x408748000500780b */ /* 0x000fe20003f2e200 */
[C---:B------:R-:W-:Y:S02]  /*0da0*/  DADD R8, R4.reuse, +INF ;  /* 0x7ff0000004087429 */ /* 0x040fe40000000000 */
[----:B------:R-:W-:-:S08]  /*0db0*/  DSETP.GEU.AND P0, PT, R4, RZ, PT ;  /* 0x000000ff0400722a */ /* 0x000fd00003f0e000 */
[----:B------:R-:W-:Y:S02]  /*0dc0*/  FSEL R8, R8, RZ, P0 ;  /* 0x000000ff08087208 */ /* 0x000fe40000000000 */
[----:B------:R-:W-:Y:S01]  /*0dd0*/  @!P1 LEA.HI R2, R6, R6, RZ, 0x1 ;  /* 0x0000000606029211 */ /* 0x000fe200078f08ff */
[----:B------:R-:W-:Y:S01]  /*0de0*/  @!P1 IMAD.MOV.U32 R4, RZ, RZ, R12 ;  /* 0x000000ffff049224 */ /* 0x000fe200078e000c */
[----:B------:R-:W-:Y:S02]  /*0df0*/  FSEL R9, R9, RZ, P0 ;  /* 0x000000ff09097208 */ /* 0x000fe40000000000 */
[----:B------:R-:W-:-:S05]  /*0e00*/  @!P1 SHF.R.S32.HI R5, RZ, 0x1, R2 ;  /* 0x00000001ff059819 */ /* 0x000fca0000011402 */
[----:B------:R-:W-:Y:S02]  /*0e10*/  @!P1 IMAD.IADD R6, R6, 0x1, -R5 ;  /* 0x0000000106069824 */ /* 0x000fe400078e0a05 */
[----:B------:R-:W-:-:S03]  /*0e20*/  @!P1 IMAD R5, R5, 0x100000, R13 ;  /* 0x0010000005059824 */ /* 0x000fc600078e020d */
[----:B------:R-:W-:Y:S01]  /*0e30*/  @!P1 LEA R7, R6, 0x3ff00000, 0x14 ;  /* 0x3ff0000006079811 */ /* 0x000fe200078ea0ff */
[----:B------:R-:W-:-:S06]  /*0e40*/  @!P1 IMAD.MOV.U32 R6, RZ, RZ, RZ ;  /* 0x000000ffff069224 */ /* 0x000fcc00078e00ff */
[----:B------:R-:W-:-:S11]  /*0e50*/  @!P1 DMUL R8, R4, R6 ;  /* 0x0000000604089228 */ /* 0x000fd60000000000 */
.L_x_7:
[----:B------:R-:W-:Y:S05]  /*0e60*/  BSYNC.RECONVERGENT B0 ;  /* 0x0000000000007941 */ /* 0x000fea0003800200 */
.L_x_6:
[----:B------:R-:W1:Y:S02]  /*0e70*/  LDCU UR4, c[0x0][0x3a8] ;  /* 0x00007500ff0477ac */ /* 0x000e640008000800 */
[----:B-1----:R-:W-:-:S04]  /*0e80*/  IMAD R3, R3, UR4, R0 ;  /* 0x0000000403037c24 */ /* 0x002fc8000f8e0200 */
[----:B0-----:R-:W-:-:S05]  /*0e90*/  IMAD.WIDE R10, R3, 0x8, R10 ;  /* 0x00000008030a7825 */ /* 0x001fca00078e020a */
[----:B------:R-:W-:Y:S01]  /*0ea0*/  STG.E.64 desc[UR6][R10.64], R8 ;  /* 0x000000080a007986 */ /* 0x000fe2000c101b06 */
[----:B------:R-:W-:Y:S05]  /*0eb0*/  EXIT ;  /* 0x000000000000794d */ /* 0x000fea0003800000 */
        .weak           $__internal_0_$__cuda_sm20_div_rn_f64_full
        .type           $__internal_0_$__cuda_sm20_div_rn_f64_full,@function
        .size           $__internal_0_$__cuda_sm20_div_rn_f64_full,(.L_x_14 - $__internal_0_$__cuda_sm20_div_rn_f64_full)
$__internal_0_$__cuda_sm20_div_rn_f64_full:
[C---:B------:R-:W-:Y:S01]  /*0ec0*/  FSETP.GEU.AND P0, PT, |R7|.reuse, 1.469367938527859385e-39, PT ;  /* 0x001000000700780b */ /* 0x040fe20003f0e200 */
[--C-:B------:R-:W-:Y:S01]  /*0ed0*/  IMAD.MOV.U32 R8, RZ, RZ, R6.reuse ;  /* 0x000000ffff087224 */ /* 0x100fe200078e0006 */
[----:B------:R-:W-:Y:S01]  /*0ee0*/  LOP3.LUT R4, R7, 0x800fffff, RZ, 0xc0, !PT ;  /* 0x800fffff07047812 */ /* 0x000fe200078ec0ff */
[----:B------:R-:W-:Y:S01]  /*0ef0*/  IMAD.MOV.U32 R9, RZ, RZ, R7 ;  /* 0x000000ffff097224 */ /* 0x000fe200078e0007 */
[C---:B------:R-:W-:Y:S01]  /*0f00*/  FSETP.GEU.AND P2, PT, |R21|.reuse, 1.469367938527859385e-39, PT ;  /* 0x001000001500780b */ /* 0x040fe20003f4e200 */
[----:B------:R-:W-:Y:S01]  /*0f10*/  IMAD.MOV.U32 R12, RZ, RZ, 0x1 ;  /* 0x00000001ff0c7424 */ /* 0x000fe200078e00ff */
[----:B------:R-:W-:Y:S01]  /*0f20*/  LOP3.LUT R5, R4, 0x3ff00000, RZ, 0xfc, !PT ;  /* 0x3ff0000004057812 */ /* 0x000fe200078efcff */
[----:B------:R-:W-:Y:S01]  /*0f30*/  IMAD.MOV.U32 R4, RZ, RZ, R6 ;  /* 0x000000ffff047224 */ /* 0x000fe200078e0006 */
[----:B------:R-:W-:Y:S01]  /*0f40*/  LOP3.LUT R10, R21, 0x7ff00000, RZ, 0xc0, !PT ;  /* 0x7ff00000150a7812 */ /* 0x000fe200078ec0ff */
[----:B------:R-:W-:Y:S01]  /*0f50*/  IMAD.MOV.U32 R6, RZ, RZ, R20 ;  /* 0x000000ffff067224 */ /* 0x000fe200078e0014 */
[----:B------:R-:W-:Y:S01]  /*0f60*/  LOP3.LUT R17, R7, 0x7ff00000, RZ, 0xc0, !PT ;  /* 0x7ff0000007117812 */ /* 0x000fe200078ec0ff */
[----:B------:R-:W-:Y:S02]  /*0f70*/  BSSY.RECONVERGENT B1, `(.L_x_8) ;  /* 0x000004f000017945 */ /* 0x000fe40003800200 */
[----:B------:R-:W-:Y:S01]  /*0f80*/  @!P0 DMUL R4, R8, 8.98846567431157953865e+307 ;  /* 0x7fe0000008048828 */ /* 0x000fe20000000000 */
[----:B------:R-:W-:-:S03]  /*0f90*/  ISETP.GE.U32.AND P1, PT, R10, R17, PT ;  /* 0x000000110a00720c */ /* 0x000fc60003f26070 */
[----:B------:R-:W-:Y:S02]  /*0fa0*/  @!P2 LOP3.LUT R11, R9, 0x7ff00000, RZ, 0xc0, !PT ;  /* 0x7ff00000090ba812 */ /* 0x000fe400078ec0ff */
[----:B------:R-:W0:Y:S02]  /*0fb0*/  MUFU.RCP64H R13, R5 ;  /* 0x00000005000d7308 */ /* 0x000e240000001800 */
[----:B------:R-:W-:Y:S01]  /*0fc0*/  @!P2 ISETP.GE.U32.AND P3, PT, R10, R11, PT ;  /* 0x0000000b0a00a20c */ /* 0x000fe20003f66070 */
[----:B------:R-:W-:-:S05]  /*0fd0*/  IMAD.MOV.U32 R11, RZ, RZ, 0x1ca00000 ;  /* 0x1ca00000ff0b7424 */ /* 0x000fca00078e00ff */
[----:B------:R-:W-:-:S04]  /*0fe0*/  SEL R7, R11, 0x63400000, !P1 ;  /* 0x634000000b077807 */ /* 0x000fc80004800000 */
[----:B------:R-:W-:Y:S01]  /*0ff0*/  LOP3.LUT R7, R7, 0x800fffff, R21, 0xf8, !PT ;  /* 0x800fffff07077812 */ /* 0x000fe200078ef815 */
[----:B0-----:R-:W-:-:S08]  /*1000*/  DFMA R14, R12, -R4, 1 ;  /* 0x3ff000000c0e742b */ /* 0x001fd00000000804 */
[----:B------:R-:W-:-:S08]  /*1010*/  DFMA R14, R14, R14, R14 ;  /* 0x0000000e0e0e722b */ /* 0x000fd0000000000e */
[----:B------:R-:W-:Y:S01]  /*1020*/  DFMA R12, R12, R14, R12 ;  /* 0x0000000e0c0c722b */ /* 0x000fe2000000000c */
[----:B------:R-:W-:Y:S01]  /*1030*/  @!P2 SEL R15, R11, 0x63400000, !P3 ;  /* 0x634000000b0fa807 */ /* 0x000fe20005800000 */
[----:B------:R-:W-:-:S03]  /*1040*/  @!P2 IMAD.MOV.U32 R14, RZ, RZ, RZ ;  /* 0x000000ffff0ea224 */ /* 0x000fc600078e00ff */
[----:B------:R-:W-:-:S03]  /*1050*/  @!P2 LOP3.LUT R15, R15, 0x80000000, R21, 0xf8, !PT ;  /* 0x800000000f0fa812 */ /* 0x000fc600078ef815 */
[----:B------:R-:W-:Y:S01]  /*1060*/  DFMA R18, R12, -R4, 1 ;  /* 0x3ff000000c12742b */ /* 0x000fe20000000804 */
[----:B------:R-:W-:-:S06]  /*1070*/  @!P2 LOP3.LUT R15, R15, 0x100000, RZ, 0xfc, !PT ;  /* 0x001000000f0fa812 */ /* 0x000fcc00078efcff */
[----:B------:R-:W-:Y:S02]  /*1080*/  @!P2 DFMA R6, R6, 2, -R14 ;  /* 0x400000000606a82b */ /* 0x000fe4000000080e */
[----:B------:R-:W-:Y:S01]  /*1090*/  DFMA R12, R12, R18, R12 ;  /* 0x000000120c0c722b */ /* 0x000fe2000000000c */
[----:B------:R-:W-:Y:S02]  /*10a0*/  IMAD.MOV.U32 R18, RZ, RZ, R10 ;  /* 0x000000ffff127224 */ /* 0x000fe400078e000a */
[----:B------:R-:W-:Y:S01]  /*10b0*/  IMAD.MOV.U32 R19, RZ, RZ, R17 ;  /* 0x000000ffff137224 */ /* 0x000fe200078e0011 */
[----:B------:R-:W-:-:S04]  /*10c0*/  @!P0 LOP3.LUT R19, R5, 0x7ff00000, RZ, 0xc0, !PT ;  /* 0x7ff0000005138812 */ /* 0x000fc800078ec0ff */
[----:B------:R-:W-:Y:S01]  /*10d0*/  @!P2 LOP3.LUT R18, R7, 0x7ff00000, RZ, 0xc0, !PT ;  /* 0x7ff000000712a812 */ /* 0x000fe200078ec0ff */
[----:B------:R-:W-:Y:S01]  /*10e0*/  DMUL R14, R12, R6 ;  /* 0x000000060c0e7228 */ /* 0x000fe20000000000 */
[----:B------:R-:W-:-:S03]  /*10f0*/  VIADD R23, R19, 0xffffffff ;  /* 0xffffffff13177836 */ /* 0x000fc60000000000 */
[----:B------:R-:W-:-:S04]  /*1100*/  VIADD R22, R18, 0xffffffff ;  /* 0xffffffff12167836 */ /* 0x000fc80000000000 */
[----:B------:R-:W-:Y:S01]  /*1110*/  DFMA R16, R14, -R4, R6 ;  /* 0x800000040e10722b */ /* 0x000fe20000000006 */
[----:B------:R-:W-:-:S04]  /*1120*/  ISETP.GT.U32.AND P0, PT, R22, 0x7feffffe, PT ;  /* 0x7feffffe1600780c */ /* 0x000fc80003f04070 */
[----:B------:R-:W-:-:S03]  /*1130*/  ISETP.GT.U32.OR P0, PT, R23, 0x7feffffe, P0 ;  /* 0x7feffffe1700780c */ /* 0x000fc60000704470 */
[----:B------:R-:W-:-:S10]  /*1140*/  DFMA R12, R12, R16, R14 ;  /* 0x000000100c0c722b */ /* 0x000fd4000000000e */
[----:B------:R-:W-:Y:S05]  /*1150*/  @P0 BRA `(.L_x_9) ;  /* 0x00000000006c0947 */ /* 0x000fea0003800000 */
[----:B------:R-:W-:-:S04]  /*1160*/  LOP3.LUT R15, R9, 0x7ff00000, RZ, 0xc0, !PT ;  /* 0x7ff00000090f7812 */ /* 0x000fc800078ec0ff */
[CC--:B------:R-:W-:Y:S02]  /*1170*/  VIADDMNMX R14, R10.reuse, -R15.reuse, 0xb9600000, !PT ;  /* 0xb96000000a0e7446 */ /* 0x0c0fe4000780090f */
[----:B------:R-:W-:Y:S02]  /*1180*/  ISETP.GE.U32.AND P0, PT, R10, R15, PT ;  /* 0x0000000f0a00720c */ /* 0x000fe40003f06070 */
[----:B------:R-:W-:Y:S02]  /*1190*/  VIMNMX R14, PT, PT, R14, 0x46a00000, PT ;  /* 0x46a000000e0e7848 */ /* 0x000fe40003fe0100 */
[----:B------:R-:W-:-:S05]  /*11a0*/  SEL R11, R11, 0x63400000, !P0 ;  /* 0x634000000b0b7807 */ /* 0x000fca0004000000 */
[----:B------:R-:W-:Y:S02]  /*11b0*/  IMAD.IADD R16, R14, 0x1, -R11 ;  /* 0x000000010e107824 */ /* 0x000fe400078e0a0b */
[----:B------:R-:W-:Y:S02]  /*11c0*/  IMAD.MOV.U32 R14, RZ, RZ, RZ ;  /* 0x000000ffff0e7224 */ /* 0x000fe400078e00ff */
[----:B------:R-:W-:-:S06]  /*11d0*/  VIADD R15, R16, 0x7fe00000 ;  /* 0x7fe00000100f7836 */ /* 0x000fcc0000000000 */
[----:B------:R-:W-:-:S10]  /*11e0*/  DMUL R10, R12, R14 ;  /* 0x0000000e0c0a7228 */ /* 0x000fd40000000000 */
[----:B------:R-:W-:-:S13]  /*11f0*/  FSETP.GTU.AND P0, PT, |R11|, 1.469367938527859385e-39, PT ;  /* 0x001000000b00780b */ /* 0x000fda0003f0c200 */
[----:B------:R-:W-:Y:S05]  /*1200*/  @P0 BRA `(.L_x_10) ;  /* 0x0000000000940947 */ /* 0x000fea0003800000 */
[----:B------:R-:W-:Y:S01]  /*1210*/  DFMA R4, R12, -R4, R6 ;  /* 0x800000040c04722b */ /* 0x000fe20000000006 */
[----:B------:R-:W-:-:S09]  /*1220*/  IMAD.MOV.U32 R14, RZ, RZ, RZ ;  /* 0x000000ffff0e7224 */ /* 0x000fd200078e00ff */
[C---:B------:R-:W-:Y:S02]  /*1230*/  FSETP.NEU.AND P0, PT, R5.reuse, RZ, PT ;  /* 0x000000ff0500720b */ /* 0x040fe40003f0d000 */
[----:B------:R-:W-:-:S04]  /*1240*/  LOP3.LUT R9, R5, 0x80000000, R9, 0x48, !PT ;  /* 0x8000000005097812 */ /* 0x000fc800078e4809 */
[----:B------:R-:W-:-:S07]  /*1250*/  LOP3.LUT R15, R9, R15, RZ, 0xfc, !PT ;  /* 0x0000000f090f7212 */ /* 0x000fce00078efcff */
[----:B------:R-:W-:Y:S05]  /*1260*/  @!P0 BRA `(.L_x_10) ;  /* 0x00000000007c8947 */ /* 0x000fea0003800000 */
[----:B------:R-:W-:Y:S02]  /*1270*/  IMAD.MOV R5, RZ, RZ, -R16 ;  /* 0x000000ffff057224 */ /* 0x000fe400078e0a10 */
[----:B------:R-:W-:-:S06]  /*1280*/  IMAD.MOV.U32 R4, RZ, RZ, RZ ;  /* 0x000000ffff047224 */ /* 0x000fcc00078e00ff */
[----:B------:R-:W-:Y:S02]  /*1290*/  DFMA R4, R10, -R4, R12 ;  /* 0x800000040a04722b */ /* 0x000fe4000000000c */
[----:B------:R-:W-:-:S04]  /*12a0*/  DMUL.RP R12, R12, R14 ;  /* 0x0000000e0c0c7228 */ /* 0x000fc80000008000 */
[----:B------:R-:W-:-:S04]  /*12b0*/  IADD3 R4, PT, PT, -R16, -0x43300000, RZ ;  /* 0xbcd0000010047810 */ /* 0x000fc80007ffe1ff */
[----:B------:R-:W-:Y:S02]  /*12c0*/  FSETP.NEU.AND P0, PT, |R5|, R4, PT ;  /* 0x000000040500720b */ /* 0x000fe40003f0d200 */
[----:B------:R-:W-:Y:S02]  /*12d0*/  LOP3.LUT R9, R13, R9, RZ, 0x3c, !PT ;  /* 0x000000090d097212 */ /* 0x000fe400078e3cff */
[----:B------:R-:W-:Y:S02]  /*12e0*/  FSEL R10, R12, R10, !P0 ;  /* 0x0000000a0c0a7208 */ /* 0x000fe40004000000 */
[----:B------:R-:W-:Y:S01]  /*12f0*/  FSEL R11, R9, R11, !P0 ;  /* 0x0000000b090b7208 */ /* 0x000fe20004000000 */
[----:B------:R-:W-:Y:S06]  /*1300*/  BRA `(.L_x_10) ;  /* 0x0000000000547947 */ /* 0x000fec0003800000 */
.L_x_9:
[----:B------:R-:W-:-:S14]  /*1310*/  DSETP.NAN.AND P0, PT, R20, R20, PT ;  /* 0x000000141400722a */ /* 0x000fdc0003f08000 */
[----:B------:R-:W-:Y:S05]  /*1320*/  @P0 BRA `(.L_x_11) ;  /* 0x0000000000440947 */ /* 0x000fea0003800000 */
[----:B------:R-:W-:-:S14]  /*1330*/  DSETP.NAN.AND P0, PT, R8, R8, PT ;  /* 0x000000080800722a */ /* 0x000fdc0003f08000 */
[----:B------:R-:W-:Y:S05]  /*1340*/  @P0 BRA `(.L_x_12) ;  /* 0x0000000000300947 */ /* 0x000fea0003800000 */
[----:B------:R-:W-:Y:S01]  /*1350*/  ISETP.NE.AND P0, PT, R18, R19, PT ;  /* 0x000000131200720c */ /* 0x000fe20003f05270 */
[----:B------:R-:W-:Y:S02]  /*1360*/  IMAD.MOV.U32 R10, RZ, RZ, 0x0 ;  /* 0x00000000ff0a7424 */ /* 0x000fe400078e00ff */
[----:B------:R-:W-:-:S10]  /*1370*/  IMAD.MOV.U32 R11, RZ, RZ, -0x80000 ;  /* 0xfff80000ff0b7424 */ /* 0x000fd400078e00ff */
[----:B------:R-:W-:Y:S05]  /*1380*/  @!P0 BRA `(.L_x_10) ;  /* 0x0000000000348947 */ /* 0x000fea0003800000 */
[----:B------:R-:W-:Y:S02]  /*1390*/  ISETP.NE.AND P0, PT, R18, 0x7ff00000, PT ;  /* 0x7ff000001200780c */ /* 0x000fe40003f05270 */
[----:B------:R-:W-:Y:S02]  /*13a0*/  LOP3.LUT R11, R21, 0x80000000, R9, 0x48, !PT ;  /* 0x80000000150b7812 */ /* 0x000fe400078e4809 */
[----:B------:R-:W-:-:S13]  /*13b0*/  ISETP.EQ.OR P0, PT, R19, RZ, !P0 ;  /* 0x000000ff1300720c */ /* 0x000fda0004702670 */
[----:B------:R-:W-:Y:S01]  /*13c0*/  @P0 LOP3.LUT R4, R11, 0x7ff00000, RZ, 0xfc, !PT ;  /* 0x7ff000000b040812 */ /* 0x000fe200078efcff */
[----:B------:R-:W-:Y:S02]  /*13d0*/  @!P0 IMAD.MOV.U32 R10, RZ, RZ, RZ ;  /* 0x000000ffff0a8224 */ /* 0x000fe400078e00ff */
[----:B------:R-:W-:Y:S02]  /*13e0*/  @P0 IMAD.MOV.U32 R10, RZ, RZ, RZ ;  /* 0x000000ffff0a0224 */ /* 0x000fe400078e00ff */
[----:B------:R-:W-:Y:S01]  /*13f0*/  @P0 IMAD.MOV.U32 R11, RZ, RZ, R4 ;  /* 0x000000ffff0b0224 */ /* 0x000fe200078e0004 */
[----:B------:R-:W-:Y:S06]  /*1400*/  BRA `(.L_x_10) ;  /* 0x0000000000147947 */ /* 0x000fec0003800000 */
.L_x_12:
[----:B------:R-:W-:Y:S01]  /*1410*/  LOP3.LUT R11, R9, 0x80000, RZ, 0xfc, !PT ;  /* 0x00080000090b7812 */ /* 0x000fe200078efcff */
[----:B------:R-:W-:Y:S01]  /*1420*/  IMAD.MOV.U32 R10, RZ, RZ, R8 ;  /* 0x000000ffff0a7224 */ /* 0x000fe200078e0008 */
[----:B------:R-:W-:Y:S06]  /*1430*/  BRA `(.L_x_10) ;  /* 0x0000000000087947 */ /* 0x000fec0003800000 */
.L_x_11:
[----:B------:R-:W-:Y:S01]  /*1440*/  LOP3.LUT R11, R21, 0x80000, RZ, 0xfc, !PT ;  /* 0x00080000150b7812 */ /* 0x000fe200078efcff */
[----:B------:R-:W-:-:S07]  /*1450*/  IMAD.MOV.U32 R10, RZ, RZ, R20 ;  /* 0x000000ffff0a7224 */ /* 0x000fce00078e0014 */
.L_x_10:
[----:B------:R-:W-:Y:S05]  /*1460*/  BSYNC.RECONVERGENT B1 ;  /* 0x0000000000017941 */ /* 0x000fea0003800200 */
.L_x_8:
[----:B------:R-:W-:Y:S02]  /*1470*/  IMAD.MOV.U32 R4, RZ, RZ, R2 ;  /* 0x000000ffff047224 */ /* 0x000fe400078e0002 */
[----:B------:R-:W-:-:S04]  /*1480*/  IMAD.MOV.U32 R5, RZ, RZ, 0x0 ;  /* 0x00000000ff057424 */ /* 0x000fc800078e00ff */
[----:B------:R-:W-:Y:S05]  /*1490*/  RET.REL.NODEC R4 `(_Z10rbf_kernelIdEvPT_S1_S1_S0_iii) ;  /* 0xffffffe804d87950 */ /* 0x000fea0003c3ffff */
.L_x_13:
[----:B------:R-:W-:-:S00]  /*14a0*/  BRA `(.L_x_13) ;  /* 0xfffffffc00fc7947 */ /* 0x000fc0000383ffff */
[----:B------:R-:W-:-:S00]  /*14b0*/  NOP ;  /* 0x0000000000007918 */ /* 0x000fc00000000000 */
        /* <DEDUP_REMOVED lines=12> */
.L_x_14:


//--------------------- .nv.shared.reserved.0     --------------------------
	.section	.nv.shared.reserved.0,"aw",@nobits
	.weak		__nv_reservedSMEM_offset_0_alias
	.size		__nv_reservedSMEM_offset_0_alias, 0, 64
	.other		__nv_reservedSMEM_offset_0_alias,@"STO_CUDA_RESERVED_SHARED STV_DEFAULT"
__nv_reservedSMEM_offset_0_alias:
	.zero		0
	.zero		64


//--------------------- .nv.constant0._Z10rbf_kernelIdEvPT_S1_S1_S0_iii --------------------------
	.section	.nv.constant0._Z10rbf_kernelIdEvPT_S1_S1_S0_iii,"a",@progbits
	.sectionflags	@""
	.align	4
.nv.constant0._Z10rbf_kernelIdEvPT_S1_S1_S0_iii:
	.zero		940


//--------------------- SYMBOLS --------------------------

	.type		.nv.reservedSmem.offset0,@object
	.size		.nv.reservedSmem.offset0,0x4
